	.headerflags	@"EF_CUDA_TEXMODE_UNIFIED EF_CUDA_64BIT_ADDRESS EF_CUDA_SM89 EF_CUDA_VIRTUAL_SM(EF_CUDA_SM89)"
	.elftype	@"ET_EXEC"


//--------------------- .nv.info                  --------------------------
	.section	.nv.info,"",@"SHT_CUDA_INFO"
	.align	4


	//----- nvinfo : EIATTR_REGCOUNT
	.align		4
        /*0000*/ 	.byte	0x04, 0x2f
        /*0002*/ 	.short	(.L_2 - .L_1)
	.align		4
.L_1:
        /*0004*/ 	.word	index@(triton__0d1d2d3d4d5d6d7de8de)
        /*0008*/ 	.word	0x00000028


	//----- nvinfo : EIATTR_MAX_STACK_SIZE
	.align		4
.L_2:
        /*000c*/ 	.byte	0x04, 0x23
        /*000e*/ 	.short	(.L_4 - .L_3)
	.align		4
.L_3:
        /*0010*/ 	.word	index@(triton__0d1d2d3d4d5d6d7de8de)
        /*0014*/ 	.word	0x00000000


	//----- nvinfo : EIATTR_MIN_STACK_SIZE
	.align		4
.L_4:
        /*0018*/ 	.byte	0x04, 0x12
        /*001a*/ 	.short	(.L_6 - .L_5)
	.align		4
.L_5:
        /*001c*/ 	.word	index@(triton__0d1d2d3d4d5d6d7de8de)
        /*0020*/ 	.word	0x00000000


	//----- nvinfo : EIATTR_FRAME_SIZE
	.align		4
.L_6:
        /*0024*/ 	.byte	0x04, 0x11
        /*0026*/ 	.short	(.L_8 - .L_7)
	.align		4
.L_7:
        /*0028*/ 	.word	index@(triton__0d1d2d3d4d5d6d7de8de)
        /*002c*/ 	.word	0x00000000
.L_8:


//--------------------- .nv.info.triton__0d1d2d3d4d5d6d7de8de --------------------------
	.section	.nv.info.triton__0d1d2d3d4d5d6d7de8de,"",@"SHT_CUDA_INFO"
	.align	4


	//----- nvinfo : EIATTR_CUDA_API_VERSION
	.align		4
        /*0000*/ 	.byte	0x04, 0x37
        /*0002*/ 	.short	(.L_10 - .L_9)
.L_9:
        /*0004*/ 	.word	0x0000007b


	//----- nvinfo : EIATTR_PARAM_CBANK
	.align		4
.L_10:
        /*0008*/ 	.byte	0x04, 0x0a
        /*000a*/ 	.short	(.L_12 - .L_11)
	.align		4
.L_11:
        /*000c*/ 	.word	index@(.nv.constant0.triton__0d1d2d3d4d5d6d7de8de)
        /*0010*/ 	.short	0x0160
        /*0012*/ 	.short	0x0040


	//----- nvinfo : EIATTR_CBANK_PARAM_SIZE
	.align		4
.L_12:
        /*0014*/ 	.byte	0x03, 0x19
        /*0016*/ 	.short	0x0040


	//----- nvinfo : EIATTR_KPARAM_INFO
	.align		4
        /*0018*/ 	.byte	0x04, 0x17
        /*001a*/ 	.short	(.L_14 - .L_13)
.L_13:
        /*001c*/ 	.word	0x00000000
        /*0020*/ 	.short	0x0008
        /*0022*/ 	.short	0x003c
        /*0024*/ 	.byte	0x00, 0xf0, 0x11, 0x00


	//----- nvinfo : EIATTR_KPARAM_INFO
	.align		4
.L_14:
        /*0028*/ 	.byte	0x04, 0x17
        /*002a*/ 	.short	(.L_16 - .L_15)
.L_15:
        /*002c*/ 	.word	0x00000000
        /*0030*/ 	.short	0x0007
        /*0032*/ 	.short	0x0038
        /*0034*/ 	.byte	0x00, 0xf0, 0x11, 0x00


	//----- nvinfo : EIATTR_KPARAM_INFO
	.align		4
.L_16:
        /*0038*/ 	.byte	0x04, 0x17
        /*003a*/ 	.short	(.L_18 - .L_17)
.L_17:
        /*003c*/ 	.word	0x00000000
        /*0040*/ 	.short	0x0006
        /*0042*/ 	.short	0x0030
        /*0044*/ 	.byte	0x00, 0xf0, 0x21, 0x00


	//----- nvinfo : EIATTR_KPARAM_INFO
	.align		4
.L_18:
        /*0048*/ 	.byte	0x04, 0x17
        /*004a*/ 	.short	(.L_20 - .L_19)
.L_19:
        /*004c*/ 	.word	0x00000000
        /*0050*/ 	.short	0x0005
        /*0052*/ 	.short	0x0028
        /*0054*/ 	.byte	0x00, 0xf0, 0x21, 0x00


	//----- nvinfo : EIATTR_KPARAM_INFO
	.align		4
.L_20:
        /*0058*/ 	.byte	0x04, 0x17
        /*005a*/ 	.short	(.L_22 - .L_21)
.L_21:
        /*005c*/ 	.word	0x00000000
        /*0060*/ 	.short	0x0004
        /*0062*/ 	.short	0x0020
        /*0064*/ 	.byte	0x00, 0xf0, 0x21, 0x00


	//----- nvinfo : EIATTR_KPARAM_INFO
	.align		4
.L_22:
        /*0068*/ 	.byte	0x04, 0x17
        /*006a*/ 	.short	(.L_24 - .L_23)
.L_23:
        /*006c*/ 	.word	0x00000000
        /*0070*/ 	.short	0x0003
        /*0072*/ 	.short	0x0018
        /*0074*/ 	.byte	0x00, 0xf0, 0x21, 0x00


	//----- nvinfo : EIATTR_KPARAM_INFO
	.align		4
.L_24:
        /*0078*/ 	.byte	0x04, 0x17
        /*007a*/ 	.short	(.L_26 - .L_25)
.L_25:
        /*007c*/ 	.word	0x00000000
        /*0080*/ 	.short	0x0002
        /*0082*/ 	.short	0x0010
        /*0084*/ 	.byte	0x00, 0xf0, 0x21, 0x00


	//----- nvinfo : EIATTR_KPARAM_INFO
	.align		4
.L_26:
        /*0088*/ 	.byte	0x04, 0x17
        /*008a*/ 	.short	(.L_28 - .L_27)
.L_27:
        /*008c*/ 	.word	0x00000000
        /*0090*/ 	.short	0x0001
        /*0092*/ 	.short	0x0008
        /*0094*/ 	.byte	0x00, 0xf0, 0x21, 0x00


	//----- nvinfo : EIATTR_KPARAM_INFO
	.align		4
.L_28:
        /*0098*/ 	.byte	0x04, 0x17
        /*009a*/ 	.short	(.L_30 - .L_29)
.L_29:
        /*009c*/ 	.word	0x00000000
        /*00a0*/ 	.short	0x0000
        /*00a2*/ 	.short	0x0000
        /*00a4*/ 	.byte	0x00, 0xf0, 0x21, 0x00


	//----- nvinfo : EIATTR_MAXREG_COUNT
	.align		4
.L_30:
        /*00a8*/ 	.byte	0x03, 0x1b
        /*00aa*/ 	.short	0x00ff


	//----- nvinfo : EIATTR_COOP_GROUP_MASK_REGIDS
	.align		4
        /*00ac*/ 	.byte	0x04, 0x29
        /*00ae*/ 	.short	(.L_32 - .L_31)


	//   ....[0]....
.L_31:
        /*00b0*/ 	.word	0xffffffff


	//   ....[1]....
        /*00b4*/ 	.word	0xffffffff


	//   ....[2]....
        /*00b8*/ 	.word	0xffffffff


	//   ....[3]....
        /*00bc*/ 	.word	0xffffffff


	//   ....[4]....
        /*00c0*/ 	.word	0xffffffff


	//   ....[5]....
        /*00c4*/ 	.word	0xffffffff


	//   ....[6]....
        /*00c8*/ 	.word	0xffffffff


	//   ....[7]....
        /*00cc*/ 	.word	0xffffffff


	//   ....[8]....
        /*00d0*/ 	.word	0xffffffff


	//   ....[9]....
        /*00d4*/ 	.word	0xffffffff


	//   ....[10]....
        /*00d8*/ 	.word	0xffffffff


	//   ....[11]....
        /*00dc*/ 	.word	0xffffffff


	//   ....[12]....
        /*00e0*/ 	.word	0xffffffff


	//   ....[13]....
        /*00e4*/ 	.word	0xffffffff


	//   ....[14]....
        /*00e8*/ 	.word	0xffffffff


	//   ....[15]....
        /*00ec*/ 	.word	0xffffffff


	//----- nvinfo : EIATTR_COOP_GROUP_INSTR_OFFSETS
	.align		4
.L_32:
        /*00f0*/ 	.byte	0x04, 0x28
        /*00f2*/ 	.short	(.L_34 - .L_33)


	//   ....[0]....
.L_33:
        /*00f4*/ 	.word	0x000004e0


	//   ....[1]....
        /*00f8*/ 	.word	0x00000500


	//   ....[2]....
        /*00fc*/ 	.word	0x00000520


	//   ....[3]....
        /*0100*/ 	.word	0x00000540


	//   ....[4]....
        /*0104*/ 	.word	0x00000560


	//   ....[5]....
        /*0108*/ 	.word	0x000005d0


	//   ....[6]....
        /*010c*/ 	.word	0x000005f0


	//   ....[7]....
        /*0110*/ 	.word	0x00000620


	//   ....[8]....
        /*0114*/ 	.word	0x000010e0


	//   ....[9]....
        /*0118*/ 	.word	0x00001100


	//   ....[10]....
        /*011c*/ 	.word	0x00001120


	//   ....[11]....
        /*0120*/ 	.word	0x00001140


	//   ....[12]....
        /*0124*/ 	.word	0x00001170


	//   ....[13]....
        /*0128*/ 	.word	0x000011e0


	//   ....[14]....
        /*012c*/ 	.word	0x00001200


	//   ....[15]....
        /*0130*/ 	.word	0x00001220


	//----- nvinfo : EIATTR_EXIT_INSTR_OFFSETS
	.align		4
.L_34:
        /*0134*/ 	.byte	0x04, 0x1c
        /*0136*/ 	.short	(.L_36 - .L_35)


	//   ....[0]....
.L_35:
        /*0138*/ 	.word	0x00001be0


	//----- nvinfo : EIATTR_MAX_THREADS
	.align		4
.L_36:
        /*013c*/ 	.byte	0x04, 0x05
        /*013e*/ 	.short	(.L_38 - .L_37)
.L_37:
        /*0140*/ 	.word	0x00000100
        /*0144*/ 	.word	0x00000001
        /*0148*/ 	.word	0x00000001
.L_38:


//--------------------- .nv.rel.action            --------------------------
	.section	.nv.rel.action,"",@"SHT_CUDA_RELOCINFO"
	.align	8
	.sectionentsize	8
        /*0000*/ 	.byte	0x73, 0x00, 0x00, 0x00, 0x00, 0x00, 0x00, 0x00, 0x00, 0x00, 0x00, 0x11, 0x25, 0x00, 0x05, 0x36


//--------------------- .nv.constant0.triton__0d1d2d3d4d5d6d7de8de --------------------------
	.section	.nv.constant0.triton__0d1d2d3d4d5d6d7de8de,"a",@progbits
	.align	4
.nv.constant0.triton__0d1d2d3d4d5d6d7de8de:
	.zero		416


//--------------------- .text.triton__0d1d2d3d4d5d6d7de8de --------------------------
	.section	.text.triton__0d1d2d3d4d5d6d7de8de,"ax",@progbits
	.sectionflags	@"SHF_BARRIERS=1"
	.sectioninfo	@"SHI_REGISTERS=40"
	.align	128
        .global         triton__0d1d2d3d4d5d6d7de8de
        .type           triton__0d1d2d3d4d5d6d7de8de,@function
        .size           triton__0d1d2d3d4d5d6d7de8de,(.L_x_2 - triton__0d1d2d3d4d5d6d7de8de)
        .other          triton__0d1d2d3d4d5d6d7de8de,@"STO_CUDA_ENTRY STV_DEFAULT"
triton__0d1d2d3d4d5d6d7de8de:
.text.triton__0d1d2d3d4d5d6d7de8de:
[----:B------:R-:W-:-:S02]  /*0000*/  MOV R1, c[0x0][0x28] ;  /* 0x00000a0000017a02 */ /* 0x000fc40000000f00 */
[----:B------:R-:W0:Y:S01]  /*0010*/  S2R R12, SR_TID.X ;  /* 0x00000000000c7919 */ /* 0x000e220000002100 */
[----:B------:R-:W-:Y:S01]  /*0020*/  MOV R25, 0x2 ;  /* 0x0000000200197802 */ /* 0x000fe20000000f00 */
[----:B------:R-:W-:Y:S01]  /*0030*/  CS2R R6, SRZ ;  /* 0x0000000000067805 */ /* 0x000fe2000001ff00 */
[----:B------:R-:W-:Y:S01]  /*0040*/  ULDC.64 UR4, c[0x0][0x118] ;  /* 0x0000460000047ab9 */ /* 0x000fe20000000a00 */
[----:B------:R-:W1:Y:S01]  /*0050*/  S2R R2, SR_CTAID.X ;  /* 0x0000000000027919 */ /* 0x000e620000002500 */
[----:B0-----:R-:W-:-:S04]  /*0060*/  LOP3.LUT R16, R12, 0xff, RZ, 0xc0, !PT ;  /* 0x000000ff0c107812 */ /* 0x001fc800078ec0ff */
[----:B------:R-:W-:-:S04]  /*0070*/  SHF.L.U32 R3, R16, 0x3, RZ ;  /* 0x0000000310037819 */ /* 0x000fc800000006ff */
[----:B------:R-:W-:Y:S01]  /*0080*/  IADD3 R4, R3, 0x800, RZ ;  /* 0x0000080003047810 */ /* 0x000fe20007ffe0ff */
[----:B-1----:R-:W-:-:S03]  /*0090*/  IMAD R32, R2, 0x900, R3 ;  /* 0x0000090002207824 */ /* 0x002fc600078e0203 */
[----:B------:R-:W-:Y:S01]  /*00a0*/  ISETP.GE.U32.AND P3, PT, R4, 0x900, PT ;  /* 0x000009000400780c */ /* 0x000fe20003f66070 */
[C---:B------:R-:W-:Y:S01]  /*00b0*/  IMAD.WIDE R26, R32.reuse, R25, c[0x0][0x170] ;  /* 0x00005c00201a7625 */ /* 0x040fe200078e0219 */
[----:B------:R-:W-:Y:S01]  /*00c0*/  IADD3 R24, R32, 0x800, RZ ;  /* 0x0000080020187810 */ /* 0x000fe20007ffe0ff */
[----:B------:R-:W-:-:S03]  /*00d0*/  CS2R R4, SRZ ;  /* 0x0000000000047805 */ /* 0x000fc6000001ff00 */
[----:B------:R-:W2:Y:S01]  /*00e0*/  LDG.E.EL.128 R8, [R26.64] ;  /* 0x000000041a087981 */ /* 0x000ea2000c2e1d00 */
[----:B------:R-:W-:-:S06]  /*00f0*/  IMAD.WIDE R24, R24, R25, c[0x0][0x170] ;  /* 0x00005c0018187625 */ /* 0x000fcc00078e0219 */
[----:B------:R-:W3:Y:S01]  /*0100*/  @!P3 LDG.E.EL.128 R4, [R24.64] ;  /* 0x000000041804b981 */ /* 0x000ee2000c2e1d00 */
[C---:B------:R-:W-:Y:S02]  /*0110*/  LOP3.LUT P2, RZ, R12.reuse, 0x1f, RZ, 0xc0, !PT ;  /* 0x0000001f0cff7812 */ /* 0x040fe4000784c0ff */
[----:B------:R-:W-:Y:S02]  /*0120*/  ISETP.GE.AND P1, PT, R12, 0x8, PT ;  /* 0x000000080c00780c */ /* 0x000fe40003f26270 */
[----:B---3--:R-:W-:Y:S02]  /*0130*/  SEL R17, R4, RZ, !P3 ;  /* 0x000000ff04117207 */ /* 0x008fe40005800000 */
[----:B------:R-:W-:Y:S02]  /*0140*/  SEL R5, R5, RZ, !P3 ;  /* 0x000000ff05057207 */ /* 0x000fe40005800000 */
[C---:B------:R-:W-:Y:S02]  /*0150*/  SHF.L.U32 R19, R17.reuse, 0x10, RZ ;  /* 0x0000001011137819 */ /* 0x040fe400000006ff */
[----:B------:R-:W-:-:S02]  /*0160*/  PRMT R18, R17, 0x7632, R18 ;  /* 0x0000763211127816 */ /* 0x000fc40000000012 */
[----:B------:R-:W-:Y:S01]  /*0170*/  PRMT R17, R5, 0x7632, R17 ;  /* 0x0000763205117816 */ /* 0x000fe20000000011 */
[----:B------:R-:W-:Y:S01]  /*0180*/  FMUL R19, R19, R19 ;  /* 0x0000001313137220 */ /* 0x000fe20000400000 */
[----:B------:R-:W-:Y:S02]  /*0190*/  SHF.L.U32 R18, R18, 0x10, RZ ;  /* 0x0000001012127819 */ /* 0x000fe400000006ff */
[----:B------:R-:W-:Y:S02]  /*01a0*/  SHF.L.U32 R5, R5, 0x10, RZ ;  /* 0x0000001005057819 */ /* 0x000fe400000006ff */
[----:B--2---:R-:W-:Y:S01]  /*01b0*/  SHF.L.U32 R14, R8, 0x10, RZ ;  /* 0x00000010080e7819 */ /* 0x004fe200000006ff */
[----:B------:R-:W-:Y:S01]  /*01c0*/  FMUL R18, R18, R18 ;  /* 0x0000001212127220 */ /* 0x000fe20000400000 */
[----:B------:R-:W-:Y:S01]  /*01d0*/  FSEL R19, R19, -RZ, !P3 ;  /* 0x800000ff13137208 */ /* 0x000fe20005800000 */
[----:B------:R-:W-:Y:S01]  /*01e0*/  FMUL R5, R5, R5 ;  /* 0x0000000505057220 */ /* 0x000fe20000400000 */
[----:B------:R-:W-:-:S02]  /*01f0*/  PRMT R15, R8, 0x7632, R15 ;  /* 0x00007632080f7816 */ /* 0x000fc4000000000f */
[----:B------:R-:W-:Y:S02]  /*0200*/  SHF.L.U32 R17, R17, 0x10, RZ ;  /* 0x0000001011117819 */ /* 0x000fe400000006ff */
[----:B------:R-:W-:Y:S01]  /*0210*/  SEL R6, R6, RZ, !P3 ;  /* 0x000000ff06067207 */ /* 0x000fe20005800000 */
[----:B------:R-:W-:Y:S01]  /*0220*/  FFMA R19, R14, R14, R19 ;  /* 0x0000000e0e137223 */ /* 0x000fe20000000013 */
[----:B------:R-:W-:Y:S01]  /*0230*/  PRMT R13, R9, 0x7632, R13 ;  /* 0x00007632090d7816 */ /* 0x000fe2000000000d */
[----:B------:R-:W-:Y:S01]  /*0240*/  FMUL R17, R17, R17 ;  /* 0x0000001111117220 */ /* 0x000fe20000400000 */
[----:B------:R-:W-:Y:S02]  /*0250*/  SHF.L.U32 R9, R9, 0x10, RZ ;  /* 0x0000001009097819 */ /* 0x000fe400000006ff */
[----:B------:R-:W-:Y:S02]  /*0260*/  SHF.L.U32 R15, R15, 0x10, RZ ;  /* 0x000000100f0f7819 */ /* 0x000fe400000006ff */
[----:B------:R-:W-:-:S02]  /*0270*/  FSEL R18, R18, -RZ, !P3 ;  /* 0x800000ff12127208 */ /* 0x000fc40005800000 */
[----:B------:R-:W-:Y:S02]  /*0280*/  FSEL R14, R5, -RZ, !P3 ;  /* 0x800000ff050e7208 */ /* 0x000fe40005800000 */
[C---:B------:R-:W-:Y:S02]  /*0290*/  PRMT R5, R6.reuse, 0x7632, R5 ;  /* 0x0000763206057816 */ /* 0x040fe40000000005 */
[----:B------:R-:W-:Y:S01]  /*02a0*/  SHF.L.U32 R6, R6, 0x10, RZ ;  /* 0x0000001006067819 */ /* 0x000fe200000006ff */
[----:B------:R-:W-:Y:S01]  /*02b0*/  FFMA R18, R15, R15, R18 ;  /* 0x0000000f0f127223 */ /* 0x000fe20000000012 */
[----:B------:R-:W-:Y:S01]  /*02c0*/  SEL R7, R7, RZ, !P3 ;  /* 0x000000ff07077207 */ /* 0x000fe20005800000 */
[----:B------:R-:W-:Y:S01]  /*02d0*/  FFMA R14, R9, R9, R14 ;  /* 0x00000009090e7223 */ /* 0x000fe2000000000e */
[----:B------:R-:W-:Y:S01]  /*02e0*/  SHF.L.U32 R13, R13, 0x10, RZ ;  /* 0x000000100d0d7819 */ /* 0x000fe200000006ff */
[----:B------:R-:W-:Y:S01]  /*02f0*/  FMUL R6, R6, R6 ;  /* 0x0000000606067220 */ /* 0x000fe20000400000 */
[----:B------:R-:W-:-:S02]  /*0300*/  FSEL R20, R17, -RZ, !P3 ;  /* 0x800000ff11147208 */ /* 0x000fc40005800000 */
[----:B------:R-:W-:Y:S01]  /*0310*/  SHF.L.U32 R9, R5, 0x10, RZ ;  /* 0x0000001005097819 */ /* 0x000fe200000006ff */
[----:B------:R-:W-:Y:S01]  /*0320*/  FADD R19, R19, R18 ;  /* 0x0000001213137221 */ /* 0x000fe20000000000 */
[----:B------:R-:W-:Y:S01]  /*0330*/  PRMT R5, R7, 0x7632, R5 ;  /* 0x0000763207057816 */ /* 0x000fe20000000005 */
[----:B------:R-:W-:Y:S01]  /*0340*/  FFMA R20, R13, R13, R20 ;  /* 0x0000000d0d147223 */ /* 0x000fe20000000014 */
[----:B------:R-:W-:Y:S01]  /*0350*/  SHF.L.U32 R7, R7, 0x10, RZ ;  /* 0x0000001007077819 */ /* 0x000fe200000006ff */
[----:B------:R-:W-:Y:S01]  /*0360*/  FMUL R9, R9, R9 ;  /* 0x0000000909097220 */ /* 0x000fe20000400000 */
[----:B------:R-:W-:Y:S01]  /*0370*/  PRMT R4, R10, 0x7632, R4 ;  /* 0x000076320a047816 */ /* 0x000fe20000000004 */
[----:B------:R-:W-:Y:S01]  /*0380*/  FADD R19, R14, R19 ;  /* 0x000000130e137221 */ /* 0x000fe20000000000 */
[----:B------:R-:W-:Y:S02]  /*0390*/  SHF.L.U32 R10, R10, 0x10, RZ ;  /* 0x000000100a0a7819 */ /* 0x000fe400000006ff */
[----:B------:R-:W-:Y:S01]  /*03a0*/  FSEL R13, R6, -RZ, !P3 ;  /* 0x800000ff060d7208 */ /* 0x000fe20005800000 */
[----:B------:R-:W-:Y:S01]  /*03b0*/  FMUL R7, R7, R7 ;  /* 0x0000000707077220 */ /* 0x000fe20000400000 */
[----:B------:R-:W-:Y:S01]  /*03c0*/  SHF.L.U32 R5, R5, 0x10, RZ ;  /* 0x0000001005057819 */ /* 0x000fe200000006ff */
[----:B------:R-:W-:Y:S01]  /*03d0*/  FADD R20, R20, R19 ;  /* 0x0000001314147221 */ /* 0x000fe20000000000 */
[----:B------:R-:W-:Y:S01]  /*03e0*/  SHF.L.U32 R4, R4, 0x10, RZ ;  /* 0x0000001004047819 */ /* 0x000fe200000006ff */
[----:B------:R-:W-:Y:S01]  /*03f0*/  FFMA R13, R10, R10, R13 ;  /* 0x0000000a0a0d7223 */ /* 0x000fe2000000000d */
[----:B------:R-:W-:Y:S01]  /*0400*/  FSEL R9, R9, -RZ, !P3 ;  /* 0x800000ff09097208 */ /* 0x000fe20005800000 */
[----:B------:R-:W-:Y:S01]  /*0410*/  FMUL R5, R5, R5 ;  /* 0x0000000505057220 */ /* 0x000fe20000400000 */
[----:B------:R-:W-:Y:S01]  /*0420*/  PRMT R8, R11, 0x7632, R8 ;  /* 0x000076320b087816 */ /* 0x000fe20000000008 */
[----:B------:R-:W-:Y:S01]  /*0430*/  FADD R20, R13, R20 ;  /* 0x000000140d147221 */ /* 0x000fe20000000000 */
[----:B------:R-:W-:Y:S01]  /*0440*/  SHF.L.U32 R11, R11, 0x10, RZ ;  /* 0x000000100b0b7819 */ /* 0x000fe200000006ff */
[----:B------:R-:W-:Y:S01]  /*0450*/  FFMA R9, R4, R4, R9 ;  /* 0x0000000404097223 */ /* 0x000fe20000000009 */
[----:B------:R-:W-:-:S02]  /*0460*/  FSEL R6, R7, -RZ, !P3 ;  /* 0x800000ff07067208 */ /* 0x000fc40005800000 */
[----:B------:R-:W-:Y:S01]  /*0470*/  SHF.L.U32 R8, R8, 0x10, RZ ;  /* 0x0000001008087819 */ /* 0x000fe200000006ff */
[----:B------:R-:W-:Y:S01]  /*0480*/  FADD R9, R9, R20 ;  /* 0x0000001409097221 */ /* 0x000fe20000000000 */
[----:B------:R-:W-:Y:S01]  /*0490*/  FSEL R5, R5, -RZ, !P3 ;  /* 0x800000ff05057208 */ /* 0x000fe20005800000 */
[----:B------:R-:W-:-:S04]  /*04a0*/  FFMA R6, R11, R11, R6 ;  /* 0x0000000b0b067223 */ /* 0x000fc80000000006 */
[----:B------:R-:W-:Y:S01]  /*04b0*/  FFMA R5, R8, R8, R5 ;  /* 0x0000000808057223 */ /* 0x000fe20000000005 */
[----:B------:R-:W-:-:S04]  /*04c0*/  FADD R6, R6, R9 ;  /* 0x0000000906067221 */ /* 0x000fc80000000000 */
[----:B------:R-:W-:-:S05]  /*04d0*/  FADD R5, R5, R6 ;  /* 0x0000000605057221 */ /* 0x000fca0000000000 */
[----:B------:R-:W0:Y:S02]  /*04e0*/  SHFL.BFLY PT, R4, R5, 0x10, 0x1f ;  /* 0x0e001f0005047f89 */ /* 0x000e2400000e0000 */
[----:B0-----:R-:W-:-:S05]  /*04f0*/  FADD R4, R5, R4 ;  /* 0x0000000405047221 */ /* 0x001fca0000000000 */
[----:B------:R-:W0:Y:S02]  /*0500*/  SHFL.BFLY PT, R7, R4, 0x8, 0x1f ;  /* 0x0d001f0004077f89 */ /* 0x000e2400000e0000 */
[----:B0-----:R-:W-:-:S05]  /*0510*/  FADD R7, R4, R7 ;  /* 0x0000000704077221 */ /* 0x001fca0000000000 */
[----:B------:R-:W0:Y:S02]  /*0520*/  SHFL.BFLY PT, R6, R7, 0x4, 0x1f ;  /* 0x0c801f0007067f89 */ /* 0x000e2400000e0000 */
[----:B0-----:R-:W-:-:S05]  /*0530*/  FADD R6, R7, R6 ;  /* 0x0000000607067221 */ /* 0x001fca0000000000 */
[----:B------:R-:W0:Y:S02]  /*0540*/  SHFL.BFLY PT, R9, R6, 0x2, 0x1f ;  /* 0x0c401f0006097f89 */ /* 0x000e2400000e0000 */
[----:B0-----:R-:W-:-:S05]  /*0550*/  FADD R9, R6, R9 ;  /* 0x0000000906097221 */ /* 0x001fca0000000000 */
[----:B------:R-:W0:Y:S01]  /*0560*/  SHFL.BFLY PT, R8, R9, 0x1, 0x1f ;  /* 0x0c201f0009087f89 */ /* 0x000e2200000e0000 */
[----:B------:R-:W-:-:S04]  /*0570*/  SHF.R.U32.HI R10, RZ, 0x3, R12 ;  /* 0x00000003ff0a7819 */ /* 0x000fc8000001160c */
[----:B------:R-:W-:Y:S01]  /*0580*/  LOP3.LUT R10, R10, 0x1c, RZ, 0xc0, !PT ;  /* 0x0000001c0a0a7812 */ /* 0x000fe200078ec0ff */
[----:B0-----:R-:W-:-:S05]  /*0590*/  FADD R11, R9, R8 ;  /* 0x00000008090b7221 */ /* 0x001fca0000000000 */
[----:B------:R-:W-:Y:S04]  /*05a0*/  @!P2 STS [R10], R11 ;  /* 0x0000000b0a00a388 */ /* 0x000fe80000000800 */
[----:B------:R-:W-:Y:S06]  /*05b0*/  BAR.SYNC 0x0 ;  /* 0x0000000000007b1d */ /* 0x000fec0000000000 */
[----:B------:R-:W0:Y:S04]  /*05c0*/  @!P1 LDS R0, [R12.X4] ;  /* 0x000000000c009984 */ /* 0x000e280000004800 */
[----:B0-----:R-:W0:Y:S02]  /*05d0*/  SHFL.BFLY PT, R5, R0, 0x4, 0x1f ;  /* 0x0c801f0000057f89 */ /* 0x001e2400000e0000 */
[----:B0-----:R-:W-:-:S05]  /*05e0*/  FADD R5, R0, R5 ;  /* 0x0000000500057221 */ /* 0x001fca0000000000 */
[----:B------:R-:W0:Y:S01]  /*05f0*/  SHFL.BFLY PT, R4, R5, 0x2, 0x1f ;  /* 0x0c401f0005047f89 */ /* 0x000e2200000e0000 */
[----:B------:R-:W-:Y:S01]  /*0600*/  LOP3.LUT P0, RZ, R12, 0x7, RZ, 0xc0, !PT ;  /* 0x000000070cff7812 */ /* 0x000fe2000780c0ff */
[----:B0-----:R-:W-:-:S05]  /*0610*/  FADD R4, R5, R4 ;  /* 0x0000000405047221 */ /* 0x001fca0000000000 */
[----:B------:R-:W0:Y:S01]  /*0620*/  SHFL.BFLY PT, R7, R4, 0x1, 0x1f ;  /* 0x0c201f0004077f89 */ /* 0x000e2200000e0000 */
[----:B------:R-:W-:Y:S01]  /*0630*/  ISETP.LT.AND P0, PT, R12, 0x8, !P0 ;  /* 0x000000080c00780c */ /* 0x000fe20004701270 */
[----:B0-----:R-:W-:-:S12]  /*0640*/  FADD R7, R4, R7 ;  /* 0x0000000704077221 */ /* 0x001fd80000000000 */
[----:B------:R-:W-:Y:S04]  /*0650*/  @P0 STS [R12.X4], R7 ;  /* 0x000000070c000388 */ /* 0x000fe80000004800 */
[----:B------:R-:W-:Y:S06]  /*0660*/  BAR.SYNC 0x0 ;  /* 0x0000000000007b1d */ /* 0x000fec0000000000 */
[----:B------:R-:W0:Y:S04]  /*0670*/  LDS R31, [RZ] ;  /* 0x00000000ff1f7984 */ /* 0x000e280000000800 */
[----:B------:R-:W-:Y:S06]  /*0680*/  BAR.SYNC 0x0 ;  /* 0x0000000000007b1d */ /* 0x000fec0000000000 */
[----:B0-----:R-:W-:Y:S04]  /*0690*/  STS [RZ], R31 ;  /* 0x0000001fff007388 */ /* 0x001fe80000000800 */
[----:B------:R-:W-:Y:S06]  /*06a0*/  BAR.SYNC 0x0 ;  /* 0x0000000000007b1d */ /* 0x000fec0000000000 */
[----:B------:R-:W0:Y:S01]  /*06b0*/  LDS R5, [RZ] ;  /* 0x00000000ff057984 */ /* 0x000e220000000800 */
[----:B------:R-:W-:-:S03]  /*06c0*/  MOV R0, 0x39e38e39 ;  /* 0x39e38e3900007802 */ /* 0x000fc60000000f00 */
[----:B------:R-:W-:Y:S06]  /*06d0*/  BAR.SYNC 0x0 ;  /* 0x0000000000007b1d */ /* 0x000fec0000000000 */
[----:B------:R-:W-:Y:S02]  /*06e0*/  ISETP.NE.AND P4, PT, R16, RZ, PT ;  /* 0x000000ff1000720c */ /* 0x000fe40003f85270 */
[----:B------:R-:W-:-:S05]  /*06f0*/  MOV R29, 0x4 ;  /* 0x00000004001d7802 */ /* 0x000fca0000000f00 */
[----:B------:R-:W-:Y:S01]  /*0700*/  IMAD.WIDE R36, R2, R29, c[0x0][0x160] ;  /* 0x0000580002247625 */ /* 0x000fe200078e021d */
[----:B0-----:R-:W-:-:S04]  /*0710*/  FFMA R13, R5, R0, 9.9999997473787516356e-06 ;  /* 0x3727c5ac050d7423 */ /* 0x001fc80000000000 */
[----:B------:R-:W0:Y:S01]  /*0720*/  MUFU.RSQ R33, R13 ;  /* 0x0000000d00217308 */ /* 0x000e220000001400 */
[----:B------:R-:W-:-:S04]  /*0730*/  IMAD.WIDE.U32 R34, R3, R29, c[0x0][0x178] ;  /* 0x00005e0003227625 */ /* 0x000fc800078e001d */
[C---:B------:R-:W-:Y:S01]  /*0740*/  IMAD.WIDE R20, R32.reuse, R29, c[0x0][0x180] ;  /* 0x0000600020147625 */ /* 0x040fe200078e021d */
[----:B0-----:R0:W-:Y:S04]  /*0750*/  @!P4 STG.E [R36.64], R33 ;  /* 0x000000212400c986 */ /* 0x0011e8000c101904 */
[----:B------:R-:W2:Y:S04]  /*0760*/  LDG.E.EL.128 R8, [R26.64] ;  /* 0x000000041a087981 */ /* 0x000ea8000c2e1d00 */
[----:B------:R-:W3:Y:S04]  /*0770*/  LDG.E.EL.128 R4, [R34.64] ;  /* 0x0000000422047981 */ /* 0x000ee8000c2e1d00 */
[----:B------:R-:W4:Y:S01]  /*0780*/  LDG.E.EL.128 R20, [R20.64] ;  /* 0x0000000414147981 */ /* 0x000f22000c2e1d00 */
[----:B------:R-:W-:-:S03]  /*0790*/  IADD3 R12, R32, 0x4, RZ ;  /* 0x00000004200c7810 */ /* 0x000fc60007ffe0ff */
[----:B------:R-:W5:Y:S02]  /*07a0*/  LDG.E.EL.128 R16, [R34.64+0x10] ;  /* 0x0000100422107981 */ /* 0x000f64000c2e1d00 */
[----:B------:R-:W-:-:S06]  /*07b0*/  IMAD.WIDE R12, R12, R29, c[0x0][0x180] ;  /* 0x000060000c0c7625 */ /* 0x000fcc00078e021d */
[----:B------:R-:W5:Y:S01]  /*07c0*/  LDG.E.EL.128 R12, [R12.64] ;  /* 0x000000040c0c7981 */ /* 0x000f62000c2e1d00 */
[----:B------:R-:W-:-:S06]  /*07d0*/  FFMA R0, R31, R0, 9.9999997473787516356e-06 ;  /* 0x3727c5ac1f007423 */ /* 0x000fcc0000000000 */
[----:B------:R-:W1:Y:S01]  /*07e0*/  MUFU.RSQ R0, R0 ;  /* 0x0000000000007308 */ /* 0x000e620000001400 */
[----:B--2---:R-:W-:Y:S02]  /*07f0*/  SHF.L.U32 R31, R8, 0x10, RZ ;  /* 0x00000010081f7819 */ /* 0x004fe400000006ff */
[C---:B------:R-:W-:Y:S02]  /*0800*/  SHF.L.U32 R27, R9.reuse, 0x10, RZ ;  /* 0x00000010091b7819 */ /* 0x040fe400000006ff */
[----:B------:R-:W-:Y:S01]  /*0810*/  PRMT R9, R9, 0x7632, R9 ;  /* 0x0000763209097816 */ /* 0x000fe20000000009 */
[----:B---3--:R-:W-:Y:S01]  /*0820*/  FADD R4, R4, 1 ;  /* 0x3f80000004047421 */ /* 0x008fe20000000000 */
[----:B-1----:R-:W-:Y:S01]  /*0830*/  FMUL R31, R0, R31 ;  /* 0x0000001f001f7220 */ /* 0x002fe20000400000 */
[----:B------:R-:W-:Y:S01]  /*0840*/  FADD R6, R6, 1 ;  /* 0x3f80000006067421 */ /* 0x000fe20000000000 */
[----:B------:R-:W-:Y:S01]  /*0850*/  FMUL R27, R0, R27 ;  /* 0x0000001b001b7220 */ /* 0x000fe20000400000 */
[----:B------:R-:W-:Y:S01]  /*0860*/  SHF.L.U32 R9, R9, 0x10, RZ ;  /* 0x0000001009097819 */ /* 0x000fe200000006ff */
[----:B----4-:R-:W-:Y:S01]  /*0870*/  FFMA R30, R31, R4, R20 ;  /* 0x000000041f1e7223 */ /* 0x010fe20000000014 */
[----:B------:R-:W-:Y:S01]  /*0880*/  PRMT R4, R8, 0x7632, R4 ;  /* 0x0000763208047816 */ /* 0x000fe20000000004 */
[----:B------:R-:W-:Y:S01]  /*0890*/  FFMA R8, R27, R6, R22 ;  /* 0x000000061b087223 */ /* 0x000fe20000000016 */
[----:B------:R-:W-:Y:S01]  /*08a0*/  FADD R20, R7, 1 ;  /* 0x3f80000007147421 */ /* 0x000fe20000000000 */
[----:B------:R-:W-:Y:S01]  /*08b0*/  FMUL R22, R0, R9 ;  /* 0x0000000900167220 */ /* 0x000fe20000400000 */
[----:B------:R-:W-:-:S03]  /*08c0*/  SHF.L.U32 R7, R4, 0x10, RZ ;  /* 0x0000001004077819 */ /* 0x000fc600000006ff */
[----:B------:R-:W-:Y:S01]  /*08d0*/  FFMA R31, R22, R20, R23 ;  /* 0x00000014161f7223 */ /* 0x000fe20000000017 */
[----:B------:R-:W-:Y:S01]  /*08e0*/  SHF.L.U32 R23, R10, 0x10, RZ ;  /* 0x000000100a177819 */ /* 0x000fe200000006ff */
[----:B------:R-:W-:Y:S01]  /*08f0*/  FADD R26, R5, 1 ;  /* 0x3f800000051a7421 */ /* 0x000fe20000000000 */
[----:B0-----:R-:W-:Y:S01]  /*0900*/  FMUL R36, R0, R7 ;  /* 0x0000000700247220 */ /* 0x001fe20000400000 */
[----:B------:R-:W-:Y:S01]  /*0910*/  CS2R R4, SRZ ;  /* 0x0000000000047805 */ /* 0x000fe2000001ff00 */
[----:B------:R-:W-:Y:S01]  /*0920*/  CS2R R6, SRZ ;  /* 0x0000000000067805 */ /* 0x000fe2000001ff00 */
[----:B------:R-:W-:Y:S01]  /*0930*/  IMAD R22, R2, 0x900, R3 ;  /* 0x0000090002167824 */ /* 0x000fe200078e0203 */
[----:B-----5:R-:W-:Y:S01]  /*0940*/  FADD R16, R16, 1 ;  /* 0x3f80000010107421 */ /* 0x020fe20000000000 */
[----:B------:R-:W-:Y:S01]  /*0950*/  FMUL R27, R0, R23 ;  /* 0x00000017001b7220 */ /* 0x000fe20000400000 */
[----:B------:R-:W-:Y:S02]  /*0960*/  FFMA R9, R36, R26, R21 ;  /* 0x0000001a24097223 */ /* 0x000fe40000000015 */
[----:B------:R0:W2:Y:S01]  /*0970*/  @!P3 LDG.E.EL.128 R4, [R24.64] ;  /* 0x000000041804b981 */ /* 0x0000a2000c2e1d00 */
[----:B------:R-:W-:Y:S01]  /*0980*/  FFMA R12, R27, R16, R12 ;  /* 0x000000101b0c7223 */ /* 0x000fe2000000000c */
[----:B------:R-:W-:Y:S01]  /*0990*/  IADD3 R36, R22, 0x800, RZ ;  /* 0x0000080016247810 */ /* 0x000fe20007ffe0ff */
[----:B------:R-:W-:Y:S01]  /*09a0*/  CS2R R26, SRZ ;  /* 0x00000000001a7805 */ /* 0x000fe2000001ff00 */
[----:B------:R-:W-:Y:S01]  /*09b0*/  CS2R R20, SRZ ;  /* 0x0000000000147805 */ /* 0x000fe2000001ff00 */
[----:B------:R-:W-:Y:S01]  /*09c0*/  CS2R R22, SRZ ;  /* 0x0000000000167805 */ /* 0x000fe2000001ff00 */
[----:B0-----:R-:W-:Y:S01]  /*09d0*/  CS2R R24, SRZ ;  /* 0x0000000000187805 */ /* 0x001fe2000001ff00 */
[----:B------:R-:W-:-:S05]  /*09e0*/  IMAD.WIDE R36, R36, R29, c[0x0][0x180] ;  /* 0x0000600024247625 */ /* 0x000fca00078e021d */
[----:B------:R-:W3:Y:S04]  /*09f0*/  @!P3 LDG.E.EL.128 R24, [R34.64+0x2000] ;  /* 0x002000042218b981 */ /* 0x000ee8000c2e1d00 */
[----:B------:R0:W4:Y:S01]  /*0a00*/  @!P3 LDG.E.EL.128 R20, [R36.64] ;  /* 0x000000042414b981 */ /* 0x000122000c2e1d00 */
[----:B------:R-:W-:Y:S01]  /*0a10*/  SHF.L.U32 R33, R11, 0x10, RZ ;  /* 0x000000100b217819 */ /* 0x000fe200000006ff */
[----:B------:R-:W-:-:S04]  /*0a20*/  FADD R18, R18, 1 ;  /* 0x3f80000012127421 */ /* 0x000fc80000000000 */
[----:B------:R-:W-:-:S04]  /*0a30*/  FMUL R33, R0, R33 ;  /* 0x0000002100217220 */ /* 0x000fc80000400000 */
[----:B------:R-:W-:Y:S01]  /*0a40*/  FFMA R14, R33, R18, R14 ;  /* 0x00000012210e7223 */ /* 0x000fe2000000000e */
[----:B------:R-:W-:Y:S02]  /*0a50*/  IADD3 R32, R32, 0x804, RZ ;  /* 0x0000080420207810 */ /* 0x000fe40007ffe0ff */
[----:B--2---:R-:W-:-:S04]  /*0a60*/  SEL R16, R4, RZ, !P3 ;  /* 0x000000ff04107207 */ /* 0x004fc80005800000 */
[----:B0-----:R-:W-:Y:S02]  /*0a70*/  SHF.L.U32 R37, R16, 0x10, RZ ;  /* 0x0000001010257819 */ /* 0x001fe400000006ff */
[----:B------:R-:W-:-:S03]  /*0a80*/  SEL R18, R5, RZ, !P3 ;  /* 0x000000ff05127207 */ /* 0x000fc60005800000 */
[----:B------:R-:W-:Y:S01]  /*0a90*/  FMUL R4, R0, R37 ;  /* 0x0000002500047220 */ /* 0x000fe20000400000 */
[----:B---3--:R-:W-:Y:S02]  /*0aa0*/  SEL R24, R24, RZ, !P3 ;  /* 0x000000ff18187207 */ /* 0x008fe40005800000 */
[----:B----4-:R-:W-:-:S03]  /*0ab0*/  SEL R20, R20, RZ, !P3 ;  /* 0x000000ff14147207 */ /* 0x010fc60005800000 */
[----:B------:R-:W-:Y:S01]  /*0ac0*/  FADD R33, R24, 1 ;  /* 0x3f80000018217421 */ /* 0x000fe20000000000 */
[----:B------:R-:W-:-:S03]  /*0ad0*/  SHF.L.U32 R5, R18, 0x10, RZ ;  /* 0x0000001012057819 */ /* 0x000fc600000006ff */
[----:B------:R-:W-:Y:S01]  /*0ae0*/  FFMA R4, R4, R33, R20 ;  /* 0x0000002104047223 */ /* 0x000fe20000000014 */
[----:B------:R-:W-:Y:S02]  /*0af0*/  SEL R20, R26, RZ, !P3 ;  /* 0x000000ff1a147207 */ /* 0x000fe40005800000 */
[----:B------:R-:W-:Y:S02]  /*0b00*/  PRMT R16, R16, 0x7632, R16 ;  /* 0x0000763210107816 */ /* 0x000fe40000000010 */
[----:B------:R-:W-:Y:S01]  /*0b10*/  SEL R24, R22, RZ, !P3 ;  /* 0x000000ff16187207 */ /* 0x000fe20005800000 */
[----:B------:R-:W-:Y:S01]  /*0b20*/  FADD R20, R20, 1 ;  /* 0x3f80000014147421 */ /* 0x000fe20000000000 */
[----:B------:R-:W-:Y:S01]  /*0b30*/  SEL R22, R25, RZ, !P3 ;  /* 0x000000ff19167207 */ /* 0x000fe20005800000 */
[----:B------:R-:W-:Y:S01]  /*0b40*/  FMUL R5, R0, R5 ;  /* 0x0000000500057220 */ /* 0x000fe20000400000 */
[----:B------:R-:W-:Y:S02]  /*0b50*/  SHF.L.U32 R25, R16, 0x10, RZ ;  /* 0x0000001010197819 */ /* 0x000fe400000006ff */
[----:B------:R-:W-:Y:S01]  /*0b60*/  PRMT R10, R18, 0x7632, R10 ;  /* 0x00007632120a7816 */ /* 0x000fe2000000000a */
[----:B------:R-:W-:Y:S01]  /*0b70*/  FFMA R5, R5, R20, R24 ;  /* 0x0000001405057223 */ /* 0x000fe20000000018 */
[----:B------:R-:W-:Y:S01]  /*0b80*/  SEL R24, R27, RZ, !P3 ;  /* 0x000000ff1b187207 */ /* 0x000fe20005800000 */
[----:B------:R-:W-:Y:S01]  /*0b90*/  FMUL R20, R0, R25 ;  /* 0x0000001900147220 */ /* 0x000fe20000400000 */
[----:B------:R-:W-:-:S02]  /*0ba0*/  SHF.L.U32 R25, R10, 0x10, RZ ;  /* 0x000000100a197819 */ /* 0x000fc400000006ff */
[----:B------:R-:W-:Y:S01]  /*0bb0*/  SEL R16, R23, RZ, !P3 ;  /* 0x000000ff17107207 */ /* 0x000fe20005800000 */
[----:B------:R-:W-:Y:S02]  /*0bc0*/  FADD R24, R24, 1 ;  /* 0x3f80000018187421 */ /* 0x000fe40000000000 */
[----:B------:R-:W-:Y:S01]  /*0bd0*/  FMUL R25, R0, R25 ;  /* 0x0000001900197220 */ /* 0x000fe20000400000 */
[----:B------:R-:W-:Y:S01]  /*0be0*/  SEL R33, R21, RZ, !P3 ;  /* 0x000000ff15217207 */ /* 0x000fe20005800000 */
[----:B------:R-:W-:Y:S01]  /*0bf0*/  FADD R21, R22, 1 ;  /* 0x3f80000016157421 */ /* 0x000fe20000000000 */
[----:B------:R-:W-:Y:S01]  /*0c00*/  CS2R R26, SRZ ;  /* 0x00000000001a7805 */ /* 0x000fe2000001ff00 */
[----:B------:R-:W-:Y:S02]  /*0c10*/  FFMA R16, R25, R24, R16 ;  /* 0x0000001819107223 */ /* 0x000fe40000000010 */
[----:B------:R-:W-:Y:S01]  /*0c20*/  CS2R R24, SRZ ;  /* 0x0000000000187805 */ /* 0x000fe2000001ff00 */
[----:B------:R-:W-:Y:S01]  /*0c30*/  FFMA R18, R20, R21, R33 ;  /* 0x0000001514127223 */ /* 0x000fe20000000021 */
[----:B------:R-:W-:Y:S01]  /*0c40*/  CS2R R22, SRZ ;  /* 0x0000000000167805 */ /* 0x000fe2000001ff00 */
[----:B------:R-:W-:Y:S01]  /*0c50*/  CS2R R20, SRZ ;  /* 0x0000000000147805 */ /* 0x000fe2000001ff00 */
[----:B------:R-:W-:-:S02]  /*0c60*/  IMAD.WIDE R32, R32, R29, c[0x0][0x180] ;  /* 0x0000600020207625 */ /* 0x000fc400078e021d */
[----:B------:R-:W2:Y:S04]  /*0c70*/  @!P3 LDG.E.EL.128 R24, [R34.64+0x2010] ;  /* 0x002010042218b981 */ /* 0x000ea8000c2e1d00 */
[----:B------:R0:W3:Y:S01]  /*0c80*/  @!P3 LDG.E.EL.128 R20, [R32.64] ;  /* 0x000000042014b981 */ /* 0x0000e2000c2e1d00 */
[----:B------:R-:W-:Y:S01]  /*0c90*/  FMUL R5, R5, R5 ;  /* 0x0000000505057220 */ /* 0x000fe20000400000 */
[----:B------:R-:W-:Y:S01]  /*0ca0*/  FMUL R4, R4, R4 ;  /* 0x0000000404047220 */ /* 0x000fe20000400000 */
[----:B------:R-:W-:Y:S01]  /*0cb0*/  FMUL R18, R18, R18 ;  /* 0x0000001212127220 */ /* 0x000fe20000400000 */
[----:B------:R-:W-:-:S03]  /*0cc0*/  PRMT R10, R10, 0x7632, R10 ;  /* 0x000076320a0a7816 */ /* 0x000fc6000000000a */
[----:B------:R-:W-:Y:S02]  /*0cd0*/  FSEL R37, R4, -RZ, !P3 ;  /* 0x800000ff04257208 */ /* 0x000fe40005800000 */
[----:B------:R-:W-:Y:S02]  /*0ce0*/  FSEL R18, R18, -RZ, !P3 ;  /* 0x800000ff12127208 */ /* 0x000fe40005800000 */
[----:B0-----:R-:W-:Y:S02]  /*0cf0*/  FSEL R33, R5, -RZ, !P3 ;  /* 0x800000ff05217208 */ /* 0x001fe40005800000 */
[----:B------:R-:W-:Y:S01]  /*0d00*/  SHF.L.U32 R5, R10, 0x10, RZ ;  /* 0x000000100a057819 */ /* 0x000fe200000006ff */
[----:B------:R-:W-:Y:S01]  /*0d10*/  FFMA R30, R30, R30, R37 ;  /* 0x0000001e1e1e7223 */ /* 0x000fe20000000025 */
[----:B------:R-:W-:Y:S01]  /*0d20*/  FFMA R9, R9, R9, R18 ;  /* 0x0000000909097223 */ /* 0x000fe20000000012 */
[----:B------:R-:W-:Y:S01]  /*0d30*/  FFMA R33, R8, R8, R33 ;  /* 0x0000000808217223 */ /* 0x000fe20000000021 */
[----:B------:R-:W-:Y:S01]  /*0d40*/  FADD R17, R17, 1 ;  /* 0x3f80000011117421 */ /* 0x000fe20000000000 */
[----:B------:R-:W-:Y:S01]  /*0d50*/  FMUL R8, R0, R5 ;  /* 0x0000000500087220 */ /* 0x000fe20000400000 */
[----:B------:R-:W-:Y:S01]  /*0d60*/  SEL R6, R6, RZ, !P3 ;  /* 0x000000ff06067207 */ /* 0x000fe20005800000 */
[----:B------:R-:W-:-:S02]  /*0d70*/  FADD R30, R9, R30 ;  /* 0x0000001e091e7221 */ /* 0x000fc40000000000 */
[----:B------:R-:W-:Y:S01]  /*0d80*/  FFMA R13, R8, R17, R13 ;  /* 0x00000011080d7223 */ /* 0x000fe2000000000d */
[C---:B------:R-:W-:Y:S02]  /*0d90*/  SHF.L.U32 R9, R6.reuse, 0x10, RZ ;  /* 0x0000001006097819 */ /* 0x040fe400000006ff */
[----:B------:R-:W-:Y:S02]  /*0da0*/  PRMT R6, R6, 0x7632, R6 ;  /* 0x0000763206067816 */ /* 0x000fe40000000006 */
[----:B------:R-:W-:Y:S01]  /*0db0*/  SEL R7, R7, RZ, !P3 ;  /* 0x000000ff07077207 */ /* 0x000fe20005800000 */
[----:B------:R-:W-:Y:S01]  /*0dc0*/  FMUL R9, R0, R9 ;  /* 0x0000000900097220 */ /* 0x000fe20000400000 */
[----:B------:R-:W-:Y:S01]  /*0dd0*/  SHF.L.U32 R17, R6, 0x10, RZ ;  /* 0x0000001006117819 */ /* 0x000fe200000006ff */
[----:B------:R-:W-:-:S04]  /*0de0*/  FMUL R16, R16, R16 ;  /* 0x0000001010107220 */ /* 0x000fc80000400000 */
[----:B------:R-:W-:Y:S01]  /*0df0*/  FMUL R6, R0, R17 ;  /* 0x0000001100067220 */ /* 0x000fe20000400000 */
[----:B------:R-:W-:Y:S01]  /*0e00*/  FSEL R16, R16, -RZ, !P3 ;  /* 0x800000ff10107208 */ /* 0x000fe20005800000 */
[----:B------:R-:W-:Y:S01]  /*0e10*/  FADD R30, R33, R30 ;  /* 0x0000001e211e7221 */ /* 0x000fe20000000000 */
[----:B------:R-:W-:-:S03]  /*0e20*/  PRMT R11, R11, 0x7632, R11 ;  /* 0x000076320b0b7816 */ /* 0x000fc6000000000b */
[----:B------:R-:W-:Y:S01]  /*0e30*/  FFMA R5, R31, R31, R16 ;  /* 0x0000001f1f057223 */ /* 0x000fe20000000010 */
[----:B------:R-:W-:-:S03]  /*0e40*/  SHF.L.U32 R11, R11, 0x10, RZ ;  /* 0x000000100b0b7819 */ /* 0x000fc600000006ff */
[----:B------:R-:W-:Y:S01]  /*0e50*/  FADD R5, R5, R30 ;  /* 0x0000001e05057221 */ /* 0x000fe20000000000 */
[----:B------:R-:W-:Y:S01]  /*0e60*/  FADD R4, R19, 1 ;  /* 0x3f80000013047421 */ /* 0x000fe20000000000 */
[----:B--2---:R-:W-:Y:S02]  /*0e70*/  SEL R8, R24, RZ, !P3 ;  /* 0x000000ff18087207 */ /* 0x004fe40005800000 */
[----:B---3--:R-:W-:-:S03]  /*0e80*/  SEL R20, R20, RZ, !P3 ;  /* 0x000000ff14147207 */ /* 0x008fc60005800000 */
[----:B------:R-:W-:Y:S01]  /*0e90*/  FADD R8, R8, 1 ;  /* 0x3f80000008087421 */ /* 0x000fe20000000000 */
[----:B------:R-:W-:-:S03]  /*0ea0*/  SEL R10, R25, RZ, !P3 ;  /* 0x000000ff190a7207 */ /* 0x000fc60005800000 */
[----:B------:R-:W-:Y:S01]  /*0eb0*/  FFMA R20, R9, R8, R20 ;  /* 0x0000000809147223 */ /* 0x000fe20000000014 */
[----:B------:R-:W-:Y:S01]  /*0ec0*/  SHF.L.U32 R9, R7, 0x10, RZ ;  /* 0x0000001007097819 */ /* 0x000fe200000006ff */
[----:B------:R-:W-:Y:S01]  /*0ed0*/  FADD R10, R10, 1 ;  /* 0x3f8000000a0a7421 */ /* 0x000fe20000000000 */
[----:B------:R-:W-:Y:S02]  /*0ee0*/  SEL R21, R21, RZ, !P3 ;  /* 0x000000ff15157207 */ /* 0x000fe40005800000 */
[----:B------:R-:W-:Y:S02]  /*0ef0*/  SEL R26, R26, RZ, !P3 ;  /* 0x000000ff1a1a7207 */ /* 0x000fe40005800000 */
[----:B------:R-:W-:Y:S01]  /*0f00*/  PRMT R7, R7, 0x7632, R7 ;  /* 0x0000763207077816 */ /* 0x000fe20000000007 */
[----:B------:R-:W-:Y:S01]  /*0f10*/  FMUL R9, R0, R9 ;  /* 0x0000000900097220 */ /* 0x000fe20000400000 */
[----:B------:R-:W-:Y:S01]  /*0f20*/  SEL R22, R22, RZ, !P3 ;  /* 0x000000ff16167207 */ /* 0x000fe20005800000 */
[----:B------:R-:W-:Y:S01]  /*0f30*/  FADD R8, R26, 1 ;  /* 0x3f8000001a087421 */ /* 0x000fe20000000000 */
[----:B------:R-:W-:Y:S01]  /*0f40*/  SEL R27, R27, RZ, !P3 ;  /* 0x000000ff1b1b7207 */ /* 0x000fe20005800000 */
[----:B------:R-:W-:Y:S01]  /*0f50*/  FFMA R10, R6, R10, R21 ;  /* 0x0000000a060a7223 */ /* 0x000fe20000000015 */
[----:B------:R-:W-:Y:S01]  /*0f60*/  SHF.L.U32 R17, R7, 0x10, RZ ;  /* 0x0000001007117819 */ /* 0x000fe200000006ff */
[----:B------:R-:W-:Y:S01]  /*0f70*/  FMUL R20, R20, R20 ;  /* 0x0000001414147220 */ /* 0x000fe20000400000 */
[----:B------:R-:W-:Y:S01]  /*0f80*/  SEL R23, R23, RZ, !P3 ;  /* 0x000000ff17177207 */ /* 0x000fe20005800000 */
[----:B------:R-:W-:Y:S01]  /*0f90*/  FFMA R8, R9, R8, R22 ;  /* 0x0000000809087223 */ /* 0x000fe20000000016 */
[----:B------:R-:W-:Y:S01]  /*0fa0*/  FADD R7, R27, 1 ;  /* 0x3f8000001b077421 */ /* 0x000fe20000000000 */
[----:B------:R-:W-:Y:S01]  /*0fb0*/  FMUL R6, R0, R17 ;  /* 0x0000001100067220 */ /* 0x000fe20000400000 */
[----:B------:R-:W-:Y:S01]  /*0fc0*/  FMUL R10, R10, R10 ;  /* 0x0000000a0a0a7220 */ /* 0x000fe20000400000 */
[----:B------:R-:W-:Y:S01]  /*0fd0*/  FSEL R9, R20, -RZ, !P3 ;  /* 0x800000ff14097208 */ /* 0x000fe20005800000 */
[----:B------:R-:W-:Y:S01]  /*0fe0*/  FMUL R8, R8, R8 ;  /* 0x0000000808087220 */ /* 0x000fe20000400000 */
[----:B------:R-:W-:-:S02]  /*0ff0*/  FFMA R7, R6, R7, R23 ;  /* 0x0000000706077223 */ /* 0x000fc40000000017 */
[----:B------:R-:W-:Y:S01]  /*1000*/  FSEL R10, R10, -RZ, !P3 ;  /* 0x800000ff0a0a7208 */ /* 0x000fe20005800000 */
[----:B------:R-:W-:Y:S01]  /*1010*/  FFMA R12, R12, R12, R9 ;  /* 0x0000000c0c0c7223 */ /* 0x000fe20000000009 */
[----:B------:R-:W-:Y:S01]  /*1020*/  FMUL R7, R7, R7 ;  /* 0x0000000707077220 */ /* 0x000fe20000400000 */
[----:B------:R-:W-:Y:S01]  /*1030*/  FSEL R9, R8, -RZ, !P3 ;  /* 0x800000ff08097208 */ /* 0x000fe20005800000 */
[----:B------:R-:W-:Y:S01]  /*1040*/  FMUL R6, R0, R11 ;  /* 0x0000000b00067220 */ /* 0x000fe20000400000 */
[----:B------:R-:W-:Y:S01]  /*1050*/  FFMA R10, R13, R13, R10 ;  /* 0x0000000d0d0a7223 */ /* 0x000fe2000000000a */
[----:B------:R-:W-:Y:S01]  /*1060*/  FADD R5, R12, R5 ;  /* 0x000000050c057221 */ /* 0x000fe20000000000 */
[----:B------:R-:W-:Y:S01]  /*1070*/  FSEL R7, R7, -RZ, !P3 ;  /* 0x800000ff07077208 */ /* 0x000fe20005800000 */
[----:B------:R-:W-:Y:S01]  /*1080*/  FFMA R4, R6, R4, R15 ;  /* 0x0000000406047223 */ /* 0x000fe2000000000f */
[----:B------:R-:W-:Y:S01]  /*1090*/  FFMA R9, R14, R14, R9 ;  /* 0x0000000e0e097223 */ /* 0x000fe20000000009 */
[----:B------:R-:W-:-:S02]  /*10a0*/  FADD R10, R10, R5 ;  /* 0x000000050a0a7221 */ /* 0x000fc40000000000 */
[----:B------:R-:W-:Y:S02]  /*10b0*/  FFMA R7, R4, R4, R7 ;  /* 0x0000000404077223 */ /* 0x000fe40000000007 */
        /* <DEDUP_REMOVED lines=8> */
[----:B------:R-:W0:Y:S04]  /*1140*/  SHFL.BFLY PT, R9, R6, 0x2, 0x1f ;  /* 0x0c401f0006097f89 */ /* 0x000e2800000e0000 */
[----:B------:R-:W1:Y:S01]  /*1150*/  S2R R10, SR_TID.X ;  /* 0x00000000000a7919 */ /* 0x000e620000002100 */
[----:B0-----:R-:W-:-:S05]  /*1160*/  FADD R9, R6, R9 ;  /* 0x0000000906097221 */ /* 0x001fca0000000000 */
[----:B------:R-:W0:Y:S01]  /*1170*/  SHFL.BFLY PT, R8, R9, 0x1, 0x1f ;  /* 0x0c201f0009087f89 */ /* 0x000e2200000e0000 */
[----:B-1----:R-:W-:-:S04]  /*1180*/  SHF.R.U32.HI R11, RZ, 0x3, R10 ;  /* 0x00000003ff0b7819 */ /* 0x002fc8000001160a */
[----:B------:R-:W-:Y:S01]  /*1190*/  LOP3.LUT R11, R11, 0x1c, RZ, 0xc0, !PT ;  /* 0x0000001c0b0b7812 */ /* 0x000fe200078ec0ff */
[----:B0-----:R-:W-:-:S05]  /*11a0*/  FADD R8, R9, R8 ;  /* 0x0000000809087221 */ /* 0x001fca0000000000 */
[----:B------:R-:W-:Y:S04]  /*11b0*/  @!P2 STS [R11], R8 ;  /* 0x000000080b00a388 */ /* 0x000fe80000000800 */
[----:B------:R-:W-:Y:S06]  /*11c0*/  BAR.SYNC 0x0 ;  /* 0x0000000000007b1d */ /* 0x000fec0000000000 */
[----:B------:R-:W0:Y:S04]  /*11d0*/  @!P1 LDS R28, [R10.X4] ;  /* 0x000000000a1c9984 */ /* 0x000e280000004800 */
[----:B0-----:R-:W0:Y:S02]  /*11e0*/  SHFL.BFLY PT, R5, R28, 0x4, 0x1f ;  /* 0x0c801f001c057f89 */ /* 0x001e2400000e0000 */
[----:B0-----:R-:W-:-:S05]  /*11f0*/  FADD R5, R28, R5 ;  /* 0x000000051c057221 */ /* 0x001fca0000000000 */
[----:B------:R-:W0:Y:S02]  /*1200*/  SHFL.BFLY PT, R4, R5, 0x2, 0x1f ;  /* 0x0c401f0005047f89 */ /* 0x000e2400000e0000 */
[----:B0-----:R-:W-:-:S05]  /*1210*/  FADD R4, R5, R4 ;  /* 0x0000000405047221 */ /* 0x001fca0000000000 */
[----:B------:R-:W0:Y:S02]  /*1220*/  SHFL.BFLY PT, R7, R4, 0x1, 0x1f ;  /* 0x0c201f0004077f89 */ /* 0x000e2400000e0000 */
[----:B0-----:R-:W-:-:S05]  /*1230*/  FADD R7, R4, R7 ;  /* 0x0000000704077221 */ /* 0x001fca0000000000 */
[----:B------:R-:W-:Y:S04]  /*1240*/  @P0 STS [R10.X4], R7 ;  /* 0x000000070a000388 */ /* 0x000fe80000004800 */
[----:B------:R-:W-:Y:S06]  /*1250*/  BAR.SYNC 0x0 ;  /* 0x0000000000007b1d */ /* 0x000fec0000000000 */
[----:B------:R-:W0:Y:S04]  /*1260*/  LDS R6, [RZ] ;  /* 0x00000000ff067984 */ /* 0x000e280000000800 */
[----:B------:R-:W-:Y:S06]  /*1270*/  BAR.SYNC 0x0 ;  /* 0x0000000000007b1d */ /* 0x000fec0000000000 */
[----:B0-----:R-:W-:Y:S04]  /*1280*/  STS [RZ], R6 ;  /* 0x00000006ff007388 */ /* 0x001fe80000000800 */
[----:B------:R-:W-:Y:S06]  /*1290*/  BAR.SYNC 0x0 ;  /* 0x0000000000007b1d */ /* 0x000fec0000000000 */
[----:B------:R-:W0:Y:S01]  /*12a0*/  LDS R8, [RZ] ;  /* 0x00000000ff087984 */ /* 0x000e220000000800 */
[----:B------:R-:W-:Y:S01]  /*12b0*/  MOV R11, 0x39e38e39 ;  /* 0x39e38e39000b7802 */ /* 0x000fe20000000f00 */
[----:B------:R-:W-:-:S04]  /*12c0*/  IMAD.WIDE R4, R2, R29, c[0x0][0x168] ;  /* 0x00005a0002047625 */ /* 0x000fc800078e021d */
[----:B------:R-:W-:-:S06]  /*12d0*/  FFMA R32, R6, R11, 9.9999997473787516356e-06 ;  /* 0x3727c5ac06207423 */ /* 0x000fcc000000000b */
[----:B------:R-:W-:Y:S01]  /*12e0*/  MUFU.RSQ R32, R32 ;  /* 0x0000002000207308 */ /* 0x000fe20000001400 */
[----:B0-----:R-:W-:-:S07]  /*12f0*/  FFMA R8, R8, R11, 9.9999997473787516356e-06 ;  /* 0x3727c5ac08087423 */ /* 0x001fce000000000b */
[----:B------:R-:W0:Y:S01]  /*1300*/  MUFU.RSQ R9, R8 ;  /* 0x0000000800097308 */ /* 0x000e220000001400 */
[----:B------:R-:W-:Y:S06]  /*1310*/  BAR.SYNC 0x0 ;  /* 0x0000000000007b1d */ /* 0x000fec0000000000 */
[----:B0-----:R0:W-:Y:S01]  /*1320*/  @!P4 STG.E [R4.64], R9 ;  /* 0x000000090400c986 */ /* 0x0011e2000c101904 */
[----:B------:R-:W-:Y:S02]  /*1330*/  MOV R26, RZ ;  /* 0x000000ff001a7202 */ /* 0x000fe40000000f00 */
[----:B------:R-:W-:Y:S01]  /*1340*/  IADD3 R37, R3, 0x4, RZ ;  /* 0x0000000403257810 */ /* 0x000fe20007ffe0ff */
[----:B------:R-:W-:-:S02]  /*1350*/  UPLOP3.LUT UP0, UPT, UPT, UPT, UPT, 0x80, 0x0 ;  /* 0x000000000000789c */ /* 0x000fc40003f0f070 */
.L_x_0:
[----:B------:R-:W-:Y:S01]  /*1360*/  LOP3.LUT R28, R26, R3, RZ, 0xfc, !PT ;  /* 0x000000031a1c7212 */ /* 0x000fe200078efcff */
[----:B0-----:R-:W-:Y:S01]  /*1370*/  CS2R R4, SRZ ;  /* 0x0000000000047805 */ /* 0x001fe2000001ff00 */
[----:B------:R-:W-:Y:S01]  /*1380*/  MOV R33, 0x2 ;  /* 0x0000000200217802 */ /* 0x000fe20000000f00 */
[----:B------:R-:W-:Y:S01]  /*1390*/  CS2R R6, SRZ ;  /* 0x0000000000067805 */ /* 0x000fe2000001ff00 */
[----:B------:R-:W-:Y:S01]  /*13a0*/  ISETP.GE.U32.AND P1, PT, R28, 0x900, PT ;  /* 0x000009001c00780c */ /* 0x000fe20003f26070 */
[----:B------:R-:W-:Y:S01]  /*13b0*/  IMAD R36, R2, 0x900, R28 ;  /* 0x0000090002247824 */ /* 0x000fe200078e021c */
[----:B------:R-:W-:Y:S01]  /*13c0*/  MOV R29, 0x4 ;  /* 0x00000004001d7802 */ /* 0x000fe20000000f00 */
[----:B------:R-:W-:-:S02]  /*13d0*/  CS2R R8, SRZ ;  /* 0x0000000000087805 */ /* 0x000fc4000001ff00 */
[----:B------:R-:W-:Y:S01]  /*13e0*/  IMAD.WIDE R16, R36, R33, c[0x0][0x170] ;  /* 0x00005c0024107625 */ /* 0x000fe200078e0221 */
[----:B------:R-:W-:-:S03]  /*13f0*/  CS2R R10, SRZ ;  /* 0x00000000000a7805 */ /* 0x000fc6000001ff00 */
[-C--:B------:R-:W-:Y:S01]  /*1400*/  IMAD.WIDE.U32 R22, R28, R29.reuse, c[0x0][0x178] ;  /* 0x00005e001c167625 */ /* 0x080fe200078e001d */
[----:B------:R-:W-:Y:S01]  /*1410*/  CS2R R12, SRZ ;  /* 0x00000000000c7805 */ /* 0x000fe2000001ff00 */
[----:B------:R-:W-:Y:S02]  /*1420*/  CS2R R14, SRZ ;  /* 0x00000000000e7805 */ /* 0x000fe4000001ff00 */
[----:B------:R0:W2:Y:S01]  /*1430*/  @!P1 LDG.E.EF.128 R4, [R16.64] ;  /* 0x0000000410049981 */ /* 0x0000a2000c0e1d00 */
[----:B------:R-:W-:-:S03]  /*1440*/  IMAD.WIDE R20, R36, R29, c[0x0][0x180] ;  /* 0x0000600024147625 */ /* 0x000fc600078e021d */
[----:B------:R-:W3:Y:S04]  /*1450*/  @!P1 LDG.E.EL.128 R8, [R22.64] ;  /* 0x0000000416089981 */ /* 0x000ee8000c2e1d00 */
[----:B------:R1:W4:Y:S01]  /*1460*/  @!P1 LDG.E.EF.128 R12, [R20.64] ;  /* 0x00000004140c9981 */ /* 0x000322000c0e1d00 */
[----:B------:R-:W-:Y:S01]  /*1470*/  CS2R R18, SRZ ;  /* 0x0000000000127805 */ /* 0x000fe2000001ff00 */
[----:B0-----:R-:W-:Y:S01]  /*1480*/  CS2R R16, SRZ ;  /* 0x0000000000107805 */ /* 0x001fe2000001ff00 */
[----:B------:R-:W-:-:S05]  /*1490*/  IMAD.WIDE.U32 R30, R26, 0x4, R34 ;  /* 0x000000041a1e7825 */ /* 0x000fca00078e0022 */
[----:B------:R0:W5:Y:S01]  /*14a0*/  @!P1 LDG.E.EL.128 R16, [R30.64+0x10] ;  /* 0x000010041e109981 */ /* 0x000162000c2e1d00 */
[----:B-1----:R-:W-:-:S05]  /*14b0*/  LOP3.LUT R21, R26, R37, RZ, 0xfc, !PT ;  /* 0x000000251a157212 */ /* 0x002fca00078efcff */
[----:B------:R-:W-:Y:S02]  /*14c0*/  IMAD R24, R2, 0x900, R21 ;  /* 0x0000090002187824 */ /* 0x000fe400078e0215 */
[----:B------:R-:W-:Y:S01]  /*14d0*/  CS2R R20, SRZ ;  /* 0x0000000000147805 */ /* 0x000fe2000001ff00 */
[----:B------:R-:W-:Y:S02]  /*14e0*/  IADD3 R26, P0, R3, R26, RZ ;  /* 0x0000001a031a7210 */ /* 0x000fe40007f1e0ff */
[----:B--2---:R-:W-:Y:S02]  /*14f0*/  SEL R27, R4, RZ, !P1 ;  /* 0x000000ff041b7207 */ /* 0x004fe40004800000 */
[----:B---3--:R-:W-:Y:S02]  /*1500*/  SEL R8, R8, RZ, !P1 ;  /* 0x000000ff08087207 */ /* 0x008fe40004800000 */
[----:B------:R-:W-:Y:S02]  /*1510*/  SHF.L.U32 R25, R27, 0x10, RZ ;  /* 0x000000101b197819 */ /* 0x000fe400000006ff */
[----:B----4-:R-:W-:Y:S01]  /*1520*/  SEL R12, R12, RZ, !P1 ;  /* 0x000000ff0c0c7207 */ /* 0x010fe20004800000 */
[----:B------:R-:W-:-:S02]  /*1530*/  FADD R23, R8, 1 ;  /* 0x3f80000008177421 */ /* 0x000fc40000000000 */
[----:B------:R-:W-:Y:S01]  /*1540*/  FMUL R4, R0, R25 ;  /* 0x0000001900047220 */ /* 0x000fe20000400000 */
[----:B------:R-:W-:Y:S01]  /*1550*/  SEL R5, R5, RZ, !P1 ;  /* 0x000000ff05057207 */ /* 0x000fe20004800000 */
[----:B------:R-:W-:Y:S02]  /*1560*/  IMAD.WIDE R24, R24, R29, c[0x0][0x180] ;  /* 0x0000600018187625 */ /* 0x000fe400078e021d */
[----:B------:R-:W-:Y:S02]  /*1570*/  FFMA R4, R4, R23, R12 ;  /* 0x0000001704047223 */ /* 0x000fe4000000000c */
[----:B------:R-:W-:Y:S01]  /*1580*/  CS2R R22, SRZ ;  /* 0x0000000000167805 */ /* 0x000fe2000001ff00 */
[----:B------:R-:W-:Y:S02]  /*1590*/  SEL R10, R10, RZ, !P1 ;  /* 0x000000ff0a0a7207 */ /* 0x000fe40004800000 */
[----:B------:R-:W-:-:S03]  /*15a0*/  SHF.L.U32 R8, R5, 0x10, RZ ;  /* 0x0000001005087819 */ /* 0x000fc600000006ff */
[----:B------:R1:W2:Y:S01]  /*15b0*/  @!P1 LDG.E.EF.128 R20, [R24.64] ;  /* 0x0000000418149981 */ /* 0x0002a2000c0e1d00 */
[----:B------:R-:W-:Y:S01]  /*15c0*/  SEL R14, R14, RZ, !P1 ;  /* 0x000000ff0e0e7207 */ /* 0x000fe20004800000 */
[----:B0-----:R-:W-:Y:S01]  /*15d0*/  FADD R31, R10, 1 ;  /* 0x3f8000000a1f7421 */ /* 0x001fe20000000000 */
[----:B------:R-:W-:Y:S01]  /*15e0*/  FMUL R8, R0, R8 ;  /* 0x0000000800087220 */ /* 0x000fe20000400000 */
[----:B------:R-:W-:Y:S02]  /*15f0*/  PRMT R27, R27, 0x7632, R27 ;  /* 0x000076321b1b7816 */ /* 0x000fe4000000001b */
[----:B------:R-:W-:Y:S01]  /*1600*/  SEL R10, R9, RZ, !P1 ;  /* 0x000000ff090a7207 */ /* 0x000fe20004800000 */
[----:B------:R-:W-:Y:S01]  /*1610*/  FFMA R8, R8, R31, R14 ;  /* 0x0000001f08087223 */ /* 0x000fe2000000000e */
[----:B-1----:R-:W-:Y:S02]  /*1620*/  IADD3.X R25, RZ, RZ, RZ, P0, !PT ;  /* 0x000000ffff197210 */ /* 0x002fe400007fe4ff */
[----:B------:R-:W-:-:S02]  /*1630*/  LEA R12, P0, R26, c[0x0][0x188], 0x2 ;  /* 0x000062001a0c7a11 */ /* 0x000fc400078010ff */
[----:B------:R-:W-:Y:S02]  /*1640*/  SEL R14, R13, RZ, !P1 ;  /* 0x000000ff0d0e7207 */ /* 0x000fe40004800000 */
[----:B------:R-:W-:Y:S02]  /*1650*/  SHF.L.U32 R9, R27, 0x10, RZ ;  /* 0x000000101b097819 */ /* 0x000fe400000006ff */
[----:B------:R-:W-:Y:S02]  /*1660*/  LEA.HI.X R13, R26, c[0x0][0x18c], R25, 0x2, P0 ;  /* 0x000063001a0d7a11 */ /* 0x000fe400000f1419 */
[----:B------:R-:W-:Y:S01]  /*1670*/  CS2R R24, SRZ ;  /* 0x0000000000187805 */ /* 0x000fe2000001ff00 */
[----:B------:R-:W-:Y:S01]  /*1680*/  CS2R R26, SRZ ;  /* 0x00000000001a7805 */ /* 0x000fe2000001ff00 */
[----:B------:R-:W-:-:S05]  /*1690*/  CS2R R30, SRZ ;  /* 0x00000000001e7805 */ /* 0x000fca000001ff00 */
[----:B------:R0:W3:Y:S02]  /*16a0*/  @!P1 LDG.E.EL.128 R24, [R12.64+0x10] ;  /* 0x000010040c189981 */ /* 0x0000e4000c2e1d00 */
[----:B0-----:R-:W-:Y:S02]  /*16b0*/  IMAD.WIDE.U32 R12, R28, R29, c[0x0][0x188] ;  /* 0x000062001c0c7625 */ /* 0x001fe400078e001d */
[----:B------:R-:W-:-:S06]  /*16c0*/  CS2R R28, SRZ ;  /* 0x00000000001c7805 */ /* 0x000fcc000001ff00 */
[----:B------:R0:W4:Y:S01]  /*16d0*/  @!P1 LDG.E.EL.128 R28, [R12.64] ;  /* 0x000000040c1c9981 */ /* 0x000122000c2e1d00 */
[----:B------:R-:W-:Y:S01]  /*16e0*/  FADD R10, R10, 1 ;  /* 0x3f8000000a0a7421 */ /* 0x000fe20000000000 */
[----:B------:R-:W-:Y:S01]  /*16f0*/  FMUL R9, R0, R9 ;  /* 0x0000000900097220 */ /* 0x000fe20000400000 */
[----:B------:R-:W-:-:S03]  /*1700*/  PRMT R5, R5, 0x7632, R5 ;  /* 0x0000763205057816 */ /* 0x000fc60000000005 */
[----:B------:R-:W-:Y:S01]  /*1710*/  FFMA R9, R9, R10, R14 ;  /* 0x0000000a09097223 */ /* 0x000fe2000000000e */
[----:B------:R-:W-:Y:S02]  /*1720*/  SEL R10, R11, RZ, !P1 ;  /* 0x000000ff0b0a7207 */ /* 0x000fe40004800000 */
[----:B------:R-:W-:Y:S02]  /*1730*/  SHF.L.U32 R5, R5, 0x10, RZ ;  /* 0x0000001005057819 */ /* 0x000fe400000006ff */
[----:B------:R-:W-:Y:S01]  /*1740*/  SEL R14, R15, RZ, !P1 ;  /* 0x000000ff0f0e7207 */ /* 0x000fe20004800000 */
[----:B------:R-:W-:Y:S01]  /*1750*/  FADD R10, R10, 1 ;  /* 0x3f8000000a0a7421 */ /* 0x000fe20000000000 */
[----:B------:R-:W-:Y:S01]  /*1760*/  SEL R6, R6, RZ, !P1 ;  /* 0x000000ff06067207 */ /* 0x000fe20004800000 */
[----:B------:R-:W-:Y:S01]  /*1770*/  FMUL R5, R0, R5 ;  /* 0x0000000500057220 */ /* 0x000fe20000400000 */
[----:B------:R-:W-:Y:S02]  /*1780*/  SEL R7, R7, RZ, !P1 ;  /* 0x000000ff07077207 */ /* 0x000fe40004800000 */
[----:B------:R-:W-:Y:S01]  /*1790*/  SHF.L.U32 R11, R6, 0x10, RZ ;  /* 0x00000010060b7819 */ /* 0x000fe200000006ff */
[----:B------:R-:W-:Y:S01]  /*17a0*/  FFMA R5, R5, R10, R14 ;  /* 0x0000000a05057223 */ /* 0x000fe2000000000e */
[----:B-----5:R-:W-:-:S02]  /*17b0*/  SEL R10, R16, RZ, !P1 ;  /* 0x000000ff100a7207 */ /* 0x020fc40004800000 */
[----:B0-----:R-:W-:Y:S02]  /*17c0*/  SEL R13, R18, RZ, !P1 ;  /* 0x000000ff120d7207 */ /* 0x001fe40004800000 */
[----:B------:R-:W-:Y:S01]  /*17d0*/  SHF.L.U32 R15, R7, 0x10, RZ ;  /* 0x00000010070f7819 */ /* 0x000fe200000006ff */
[----:B------:R-:W-:Y:S01]  /*17e0*/  FADD R10, R10, 1 ;  /* 0x3f8000000a0a7421 */ /* 0x000fe20000000000 */
[----:B------:R-:W-:Y:S01]  /*17f0*/  FMUL R11, R0, R11 ;  /* 0x0000000b000b7220 */ /* 0x000fe20000400000 */
[----:B------:R-:W-:Y:S01]  /*1800*/  FADD R13, R13, 1 ;  /* 0x3f8000000d0d7421 */ /* 0x000fe20000000000 */
[----:B------:R-:W-:Y:S01]  /*1810*/  PRMT R6, R6, 0x7632, R6 ;  /* 0x0000763206067816 */ /* 0x000fe20000000006 */
[----:B------:R-:W-:Y:S01]  /*1820*/  FMUL R12, R0, R15 ;  /* 0x0000000f000c7220 */ /* 0x000fe20000400000 */
[----:B------:R-:W-:Y:S02]  /*1830*/  SEL R17, R17, RZ, !P1 ;  /* 0x000000ff11117207 */ /* 0x000fe40004800000 */
[----:B------:R-:W-:-:S03]  /*1840*/  SEL R19, R19, RZ, !P1 ;  /* 0x000000ff13137207 */ /* 0x000fc60004800000 */
[----:B------:R-:W-:Y:S02]  /*1850*/  FADD R17, R17, 1 ;  /* 0x3f80000011117421 */ /* 0x000fe40000000000 */
[----:B------:R-:W-:Y:S01]  /*1860*/  FADD R19, R19, 1 ;  /* 0x3f80000013137421 */ /* 0x000fe20000000000 */
[C---:B------:R-:W-:Y:S01]  /*1870*/  FMUL R4, R32.reuse, R4 ;  /* 0x0000000420047220 */ /* 0x040fe20000400000 */
[C---:B------:R-:W-:Y:S01]  /*1880*/  FMUL R8, R32.reuse, R8 ;  /* 0x0000000820087220 */ /* 0x040fe20000400000 */
[C---:B------:R-:W-:Y:S01]  /*1890*/  FMUL R9, R32.reuse, R9 ;  /* 0x0000000920097220 */ /* 0x040fe20000400000 */
[----:B------:R-:W-:Y:S01]  /*18a0*/  FMUL R5, R32, R5 ;  /* 0x0000000520057220 */ /* 0x000fe20000400000 */
[----:B------:R-:W-:Y:S01]  /*18b0*/  PLOP3.LUT P0, PT, PT, PT, UP0, 0x80, 0x0 ;  /* 0x000000000000781c */ /* 0x000fe20003f0f008 */
[----:B------:R-:W-:Y:S01]  /*18c0*/  UPLOP3.LUT UP0, UPT, UPT, UPT, UPT, 0x40, 0x0 ;  /* 0x000000000000789c */ /* 0x000fe20003f0e870 */
[----:B--2---:R-:W-:Y:S02]  /*18d0*/  SEL R20, R20, RZ, !P1 ;  /* 0x000000ff14147207 */ /* 0x004fe40004800000 */
[----:B------:R-:W-:-:S03]  /*18e0*/  SEL R22, R22, RZ, !P1 ;  /* 0x000000ff16167207 */ /* 0x000fc60004800000 */
[----:B------:R-:W-:Y:S01]  /*18f0*/  FFMA R11, R11, R10, R20 ;  /* 0x0000000a0b0b7223 */ /* 0x000fe20000000014 */
[----:B------:R-:W-:Y:S01]  /*1900*/  PRMT R10, R7, 0x7632, R10 ;  /* 0x00007632070a7816 */ /* 0x000fe2000000000a */
[----:B------:R-:W-:Y:S01]  /*1910*/  FFMA R7, R12, R13, R22 ;  /* 0x0000000d0c077223 */ /* 0x000fe20000000016 */
[----:B------:R-:W-:Y:S02]  /*1920*/  SHF.L.U32 R13, R6, 0x10, RZ ;  /* 0x00000010060d7819 */ /* 0x000fe400000006ff */
[----:B------:R-:W-:Y:S02]  /*1930*/  SHF.L.U32 R15, R10, 0x10, RZ ;  /* 0x000000100a0f7819 */ /* 0x000fe400000006ff */
[----:B------:R-:W-:Y:S01]  /*1940*/  SEL R21, R21, RZ, !P1 ;  /* 0x000000ff15157207 */ /* 0x000fe20004800000 */
[C---:B------:R-:W-:Y:S01]  /*1950*/  FMUL R6, R0.reuse, R13 ;  /* 0x0000000d00067220 */ /* 0x040fe20000400000 */
[----:B------:R-:W-:Y:S01]  /*1960*/  SEL R23, R23, RZ, !P1 ;  /* 0x000000ff17177207 */ /* 0x000fe20004800000 */
[----:B------:R-:W-:-:S02]  /*1970*/  FMUL R10, R0, R15 ;  /* 0x0000000f000a7220 */ /* 0x000fc40000400000 */
[----:B------:R-:W-:Y:S01]  /*1980*/  FFMA R17, R6, R17, R21 ;  /* 0x0000001106117223 */ /* 0x000fe20000000015 */
[----:B------:R-:W-:Y:S01]  /*1990*/  FMUL R6, R32, R11 ;  /* 0x0000000b20067220 */ /* 0x000fe20000400000 */
[----:B------:R-:W-:Y:S02]  /*19a0*/  FFMA R19, R10, R19, R23 ;  /* 0x000000130a137223 */ /* 0x000fe40000000017 */
[----:B------:R-:W-:Y:S01]  /*19b0*/  FMUL R11, R32, R17 ;  /* 0x00000011200b7220 */ /* 0x000fe20000400000 */
[----:B---3--:R-:W-:Y:S02]  /*19c0*/  SEL R24, R24, RZ, !P1 ;  /* 0x000000ff18187207 */ /* 0x008fe40004800000 */
[----:B------:R-:W-:Y:S02]  /*19d0*/  SEL R25, R25, RZ, !P1 ;  /* 0x000000ff19197207 */ /* 0x000fe40004800000 */
[----:B------:R-:W-:Y:S01]  /*19e0*/  SEL R27, R27, RZ, !P1 ;  /* 0x000000ff1b1b7207 */ /* 0x000fe20004800000 */
[----:B------:R-:W-:-:S02]  /*19f0*/  FADD R13, R24, 1 ;  /* 0x3f800000180d7421 */ /* 0x000fc40000000000 */
[----:B------:R-:W-:Y:S01]  /*1a00*/  FADD R10, R25, 1 ;  /* 0x3f800000190a7421 */ /* 0x000fe20000000000 */
[----:B------:R-:W-:Y:S01]  /*1a10*/  FMUL R19, R32, R19 ;  /* 0x0000001320137220 */ /* 0x000fe20000400000 */
[----:B------:R-:W-:Y:S02]  /*1a20*/  FMUL R6, R6, R13 ;  /* 0x0000000d06067220 */ /* 0x000fe40000400000 */
[----:B------:R-:W-:Y:S01]  /*1a30*/  FMUL R11, R11, R10 ;  /* 0x0000000a0b0b7220 */ /* 0x000fe20000400000 */
[----:B------:R-:W-:Y:S01]  /*1a40*/  FADD R10, R27, 1 ;  /* 0x3f8000001b0a7421 */ /* 0x000fe20000000000 */
[----:B------:R-:W-:Y:S02]  /*1a50*/  SEL R26, R26, RZ, !P1 ;  /* 0x000000ff1a1a7207 */ /* 0x000fe40004800000 */
[----:B----4-:R-:W-:Y:S02]  /*1a60*/  SEL R13, R28, RZ, !P1 ;  /* 0x000000ff1c0d7207 */ /* 0x010fe40004800000 */
[----:B------:R-:W-:-:S02]  /*1a70*/  SEL R29, R29, RZ, !P1 ;  /* 0x000000ff1d1d7207 */ /* 0x000fc40004800000 */
[----:B------:R-:W-:Y:S02]  /*1a80*/  SEL R15, R30, RZ, !P1 ;  /* 0x000000ff1e0f7207 */ /* 0x000fe40004800000 */
[----:B------:R-:W-:Y:S01]  /*1a90*/  SEL R12, R31, RZ, !P1 ;  /* 0x000000ff1f0c7207 */ /* 0x000fe20004800000 */
[----:B------:R-:W-:Y:S01]  /*1aa0*/  FMUL R14, R19, R10 ;  /* 0x0000000a130e7220 */ /* 0x000fe20000400000 */
[----:B------:R-:W-:Y:S01]  /*1ab0*/  FADD R13, R13, 1 ;  /* 0x3f8000000d0d7421 */ /* 0x000fe20000000000 */
[----:B------:R-:W-:Y:S01]  /*1ac0*/  FADD R10, R29, 1 ;  /* 0x3f8000001d0a7421 */ /* 0x000fe20000000000 */
[----:B------:R-:W-:Y:S01]  /*1ad0*/  FADD R15, R15, 1 ;  /* 0x3f8000000f0f7421 */ /* 0x000fe20000000000 */
[----:B------:R-:W-:Y:S01]  /*1ae0*/  FADD R12, R12, 1 ;  /* 0x3f8000000c0c7421 */ /* 0x000fe20000000000 */
[----:B------:R-:W-:Y:S01]  /*1af0*/  FADD R26, R26, 1 ;  /* 0x3f8000001a1a7421 */ /* 0x000fe20000000000 */
[----:B------:R-:W-:Y:S01]  /*1b00*/  FMUL R7, R32, R7 ;  /* 0x0000000720077220 */ /* 0x000fe20000400000 */
[----:B------:R-:W-:Y:S01]  /*1b10*/  FMUL R4, R4, R13 ;  /* 0x0000000d04047220 */ /* 0x000fe20000400000 */
[----:B------:R-:W-:Y:S01]  /*1b20*/  FMUL R8, R8, R15 ;  /* 0x0000000f08087220 */ /* 0x000fe20000400000 */
[----:B------:R-:W-:Y:S01]  /*1b30*/  FMUL R9, R9, R10 ;  /* 0x0000000a09097220 */ /* 0x000fe20000400000 */
[----:B------:R-:W-:Y:S01]  /*1b40*/  FMUL R5, R5, R12 ;  /* 0x0000000c05057220 */ /* 0x000fe20000400000 */
[----:B------:R-:W-:Y:S01]  /*1b50*/  FMUL R7, R7, R26 ;  /* 0x0000001a07077220 */ /* 0x000fe20000400000 */
[----:B------:R-:W-:-:S02]  /*1b60*/  F2FP.BF16.F32.PACK_AB R6, R11, R6 ;  /* 0x000000060b06723e */ /* 0x000fc400000010ff */
[----:B------:R-:W-:Y:S02]  /*1b70*/  F2FP.BF16.F32.PACK_AB R4, R9, R4 ;  /* 0x000000040904723e */ /* 0x000fe400000010ff */
[----:B------:R-:W-:Y:S01]  /*1b80*/  F2FP.BF16.F32.PACK_AB R5, R5, R8 ;  /* 0x000000080505723e */ /* 0x000fe200000010ff */
[----:B------:R-:W-:Y:S01]  /*1b90*/  IMAD.WIDE R8, R36, R33, c[0x0][0x190] ;  /* 0x0000640024087625 */ /* 0x000fe200078e0221 */
[----:B------:R-:W-:Y:S02]  /*1ba0*/  F2FP.BF16.F32.PACK_AB R7, R14, R7 ;  /* 0x000000070e07723e */ /* 0x000fe400000010ff */
[----:B------:R-:W-:-:S03]  /*1bb0*/  MOV R26, 0x800 ;  /* 0x00000800001a7802 */ /* 0x000fc60000000f00 */
[----:B------:R0:W-:Y:S01]  /*1bc0*/  @!P1 STG.E.128 [R8.64], R4 ;  /* 0x0000000408009986 */ /* 0x0001e2000c101d04 */
[----:B------:R-:W-:Y:S05]  /*1bd0*/  @P0 BRA `(.L_x_0) ;  /* 0xfffff78000000947 */ /* 0x000fea000383ffff */
[----:B------:R-:W-:Y:S05]  /*1be0*/  EXIT ;  /* 0x000000000000794d */ /* 0x000fea0003800000 */
.L_x_1:
[----:B------:R-:W-:-:S00]  /*1bf0*/  BRA `(.L_x_1) ;  /* 0xfffffff000007947 */ /* 0x000fc0000383ffff */
[----:B------:R-:W-:-:S00]  /*1c00*/  NOP ;  /* 0x0000000000007918 */ /* 0x000fc00000000000 */
[----:B------:R-:W-:-:S00]  /*1c10*/  NOP ;  /* 0x0000000000007918 */ /* 0x000fc00000000000 */
[----:B------:R-:W-:-:S00]  /*1c20*/  NOP ;  /* 0x0000000000007918 */ /* 0x000fc00000000000 */
[----:B------:R-:W-:-:S00]  /*1c30*/  NOP ;  /* 0x0000000000007918 */ /* 0x000fc00000000000 */
[----:B------:R-:W-:-:S00]  /*1c40*/  NOP ;  /* 0x0000000000007918 */ /* 0x000fc00000000000 */
[----:B------:R-:W-:-:S00]  /*1c50*/  NOP ;  /* 0x0000000000007918 */ /* 0x000fc00000000000 */
[----:B------:R-:W-:-:S00]  /*1c60*/  NOP ;  /* 0x0000000000007918 */ /* 0x000fc00000000000 */
[----:B------:R-:W-:-:S00]  /*1c70*/  NOP ;  /* 0x0000000000007918 */ /* 0x000fc00000000000 */
.L_x_2:


//--------------------- .nv.global.init           --------------------------
	.section	.nv.global.init,"aw",@progbits
.nv.global.init:
	.type		_$_str,@object
	.size		_$_str,(.L_0 - _$_str)
_$_str:
        /*0000*/ 	.byte	0x5f, 0x5f, 0x43, 0x55, 0x44, 0x41, 0x5f, 0x46, 0x54, 0x5a, 0x00
.L_0:


//--------------------- .nv.shared.triton__0d1d2d3d4d5d6d7de8de --------------------------
	.section	.nv.shared.triton__0d1d2d3d4d5d6d7de8de,"aw",@nobits
	.align	16
